//
// Generated by NVIDIA NVVM Compiler
//
// Compiler Build ID: CL-36424714
// Cuda compilation tools, release 13.0, V13.0.88
// Based on NVVM 20.0.0
//

.version 9.0
.target sm_100
.address_size 64

	// .globl	soft_thresh_real_ratio

.visible .entry soft_thresh_real_ratio(
	.param .u64 .ptr .align 1 soft_thresh_real_ratio_param_0,
	.param .f32 soft_thresh_real_ratio_param_1,
	.param .u64 soft_thresh_real_ratio_param_2
)
{
	.reg .pred 	%p<3>;
	.reg .b32 	%r<6>;
	.reg .b32 	%f<5>;
	.reg .b64 	%rd<7>;

	ld.param.u64 	%rd3, [soft_thresh_real_ratio_param_0];
	ld.param.f32 	%f3, [soft_thresh_real_ratio_param_1];
	ld.param.u64 	%rd4, [soft_thresh_real_ratio_param_2];
	mov.u32 	%r1, %tid.x;
	mov.u32 	%r2, %ctaid.x;
	mov.u32 	%r3, %ntid.x;
	mad.lo.s32 	%r4, %r2, %r3, %r1;
	cvt.u64.u32 	%rd1, %r4;
	setp.le.u64 	%p1, %rd4, %rd1;
	@%p1 bra 	$L__BB0_4;
	cvta.to.global.u64 	%rd5, %rd3;
	shl.b64 	%rd6, %rd1, 2;
	add.s64 	%rd2, %rd5, %rd6;
	ld.global.f32 	%f1, [%rd2];
	sub.f32 	%f2, %f1, %f3;
	setp.geu.f32 	%p2, %f2, 0f00000000;
	@%p2 bra 	$L__BB0_3;
	mov.b32 	%r5, 0;
	st.global.u32 	[%rd2], %r5;
	bra.uni 	$L__BB0_4;
$L__BB0_3:
	div.rn.f32 	%f4, %f2, %f1;
	st.global.f32 	[%rd2], %f4;
$L__BB0_4:
	ret;

}


// ===== COMPILED SASS (sm_100) =====

	.target	sm_100

	.elftype	@"ET_EXEC"


//--------------------- .note.nv.tkinfo           --------------------------
	.section	.note.nv.tkinfo,"",@"SHT_NOTE"
	.sectionflags	@"SHF_NOTE_NV_TKINFO"
	.tkinfo
        /*0018*/ 	.word	0x00000002
        /*0030*/ 	.string	""
        /*0030*/ 	.string	"ptxas"
        /*0030*/ 	.string	"Cuda compilation tools, release 13.0, V13.0.88"
        /*0030*/ 	.string	"Build cuda_13.0.r13.0/compiler.36424714_0"
        /*0030*/ 	.string	"-arch sm_100 -m 64 "



//--------------------- .note.nv.cuinfo           --------------------------
	.section	.note.nv.cuinfo,"",@"SHT_NOTE"
	.sectionflags	@"SHF_NOTE_NV_CUINFO"
        /*0018*/ 	.short	0x0002
        /*001a*/ 	.short	0x0064
        /*001c*/ 	.short	0x0082
	.zero		2


//--------------------- .nv.info                  --------------------------
	.section	.nv.info,"",@"SHT_CUDA_INFO"
	.align	4


	//----- nvinfo : EIATTR_REGCOUNT
	.align		4
        /*0000*/ 	.byte	0x04, 0x2f
        /*0002*/ 	.short	(.L_1 - .L_0)
	.align		4
.L_0:
        /*0004*/ 	.word	index@(soft_thresh_real_ratio)
        /*0008*/ 	.word	0x00000010


	//----- nvinfo : EIATTR_FRAME_SIZE
	.align		4
.L_1:
        /*000c*/ 	.byte	0x04, 0x11
        /*000e*/ 	.short	(.L_3 - .L_2)
	.align		4
.L_2:
        /*0010*/ 	.word	index@($__internal_0_$__cuda_sm3x_div_rn_noftz_f32_slowpath)
        /*0014*/ 	.word	0x00000000


	//----- nvinfo : EIATTR_FRAME_SIZE
	.align		4
.L_3:
        /*0018*/ 	.byte	0x04, 0x11
        /*001a*/ 	.short	(.L_5 - .L_4)
	.align		4
.L_4:
        /*001c*/ 	.word	index@(soft_thresh_real_ratio)
        /*0020*/ 	.word	0x00000000


	//----- nvinfo : EIATTR_MIN_STACK_SIZE
	.align		4
.L_5:
        /*0024*/ 	.byte	0x04, 0x12
        /*0026*/ 	.short	(.L_7 - .L_6)
	.align		4
.L_6:
        /*0028*/ 	.word	index@(soft_thresh_real_ratio)
        /*002c*/ 	.word	0x00000000
.L_7:


//--------------------- .nv.compat                --------------------------
	.section	.nv.compat,"",@"SHT_CUDA_COMPAT_INFO"
	.align	4
        /*0000*/ 	.byte	0x02, 0x09, 0x00, 0x00, 0x02, 0x02, 0x01, 0x00, 0x02, 0x05, 0x05, 0x00, 0x03, 0x07, 0x01, 0x01
        /*0010*/ 	.byte	0x02, 0x03, 0x00, 0x00, 0x02, 0x06, 0x01, 0x00, 0x04, 0x0b, 0x08, 0x00, 0x01, 0x00, 0x00, 0x00
        /*0020*/ 	.byte	0x00, 0x00, 0x00, 0x00


//--------------------- .nv.info.soft_thresh_real_ratio --------------------------
	.section	.nv.info.soft_thresh_real_ratio,"",@"SHT_CUDA_INFO"
	.sectionflags	@""
	.align	4


	//----- nvinfo : EIATTR_CUDA_API_VERSION
	.align		4
        /*0000*/ 	.byte	0x04, 0x37
        /*0002*/ 	.short	(.L_9 - .L_8)
.L_8:
        /*0004*/ 	.word	0x00000082


	//----- nvinfo : EIATTR_KPARAM_INFO
	.align		4
.L_9:
        /*0008*/ 	.byte	0x04, 0x17
        /*000a*/ 	.short	(.L_11 - .L_10)
.L_10:
        /*000c*/ 	.word	0x00000000
        /*0010*/ 	.short	0x0002
        /*0012*/ 	.short	0x0010
        /*0014*/ 	.byte	0x00, 0xf0, 0x21, 0x00


	//----- nvinfo : EIATTR_KPARAM_INFO
	.align		4
.L_11:
        /*0018*/ 	.byte	0x04, 0x17
        /*001a*/ 	.short	(.L_13 - .L_12)
.L_12:
        /*001c*/ 	.word	0x00000000
        /*0020*/ 	.short	0x0001
        /*0022*/ 	.short	0x0008
        /*0024*/ 	.byte	0x00, 0xf0, 0x11, 0x00


	//----- nvinfo : EIATTR_KPARAM_INFO
	.align		4
.L_13:
        /*0028*/ 	.byte	0x04, 0x17
        /*002a*/ 	.short	(.L_15 - .L_14)
.L_14:
        /*002c*/ 	.word	0x00000000
        /*0030*/ 	.short	0x0000
        /*0032*/ 	.short	0x0000
        /*0034*/ 	.byte	0x00, 0xf5, 0x21, 0x00


	//----- nvinfo : EIATTR_SPARSE_MMA_MASK
	.align		4
.L_15:
        /*0038*/ 	.byte	0x03, 0x50
        /*003a*/ 	.short	0x0000


	//----- nvinfo : EIATTR_MAXREG_COUNT
	.align		4
        /*003c*/ 	.byte	0x03, 0x1b
        /*003e*/ 	.short	0x00ff


	//----- nvinfo : EIATTR_MERCURY_ISA_VERSION
	.align		4
        /*0040*/ 	.byte	0x03, 0x5f
        /*0042*/ 	.short	0x0101


	//----- nvinfo : EIATTR_VRC_CTA_INIT_COUNT
	.align		4
        /*0044*/ 	.byte	0x02, 0x4a
	.zero		1
	.zero		1


	//----- nvinfo : EIATTR_EXIT_INSTR_OFFSETS
	.align		4
        /*0048*/ 	.byte	0x04, 0x1c
        /*004a*/ 	.short	(.L_17 - .L_16)


	//   ....[0]....
.L_16:
        /*004c*/ 	.word	0x00000080


	//   ....[1]....
        /*0050*/ 	.word	0x00000110


	//   ....[2]....
        /*0054*/ 	.word	0x00000210


	//----- nvinfo : EIATTR_CRS_STACK_SIZE
	.align		4
.L_17:
        /*0058*/ 	.byte	0x04, 0x1e
        /*005a*/ 	.short	(.L_19 - .L_18)
.L_18:
        /*005c*/ 	.word	0x00000000


	//----- nvinfo : EIATTR_CBANK_PARAM_SIZE
	.align		4
.L_19:
        /*0060*/ 	.byte	0x03, 0x19
        /*0062*/ 	.short	0x0018


	//----- nvinfo : EIATTR_PARAM_CBANK
	.align		4
        /*0064*/ 	.byte	0x04, 0x0a
        /*0066*/ 	.short	(.L_21 - .L_20)
	.align		4
.L_20:
        /*0068*/ 	.word	index@(.nv.constant0.soft_thresh_real_ratio)
        /*006c*/ 	.short	0x0380
        /*006e*/ 	.short	0x0018


	//----- nvinfo : EIATTR_SW_WAR
	.align		4
.L_21:
        /*0070*/ 	.byte	0x04, 0x36
        /*0072*/ 	.short	(.L_23 - .L_22)
.L_22:
        /*0074*/ 	.word	0x00000008
.L_23:


//--------------------- .nv.callgraph             --------------------------
	.section	.nv.callgraph,"",@"SHT_CUDA_CALLGRAPH"
	.align	4
	.sectionentsize	8
	.align		4
        /*0000*/ 	.word	0x00000000
	.align		4
        /*0004*/ 	.word	0xffffffff
	.align		4
        /*0008*/ 	.word	0x00000000
	.align		4
        /*000c*/ 	.word	0xfffffffe
	.align		4
        /*0010*/ 	.word	0x00000000
	.align		4
        /*0014*/ 	.word	0xfffffffd
	.align		4
        /*0018*/ 	.word	0x00000000
	.align		4
        /*001c*/ 	.word	0xfffffffc


//--------------------- .text.soft_thresh_real_ratio --------------------------
	.section	.text.soft_thresh_real_ratio,"ax",@progbits
	.align	128
        .global         soft_thresh_real_ratio
        .type           soft_thresh_real_ratio,@function
        .size           soft_thresh_real_ratio,(.L_x_14 - soft_thresh_real_ratio)
        .other          soft_thresh_real_ratio,@"STO_CUDA_ENTRY STV_DEFAULT"
soft_thresh_real_ratio:
.text.soft_thresh_real_ratio:
[----:B------:R-:W-:Y:S01]  /*0000*/  LDC R1, c[0x0][0x37c] ;  /* 0x0000df00ff017b82 */ /* 0x000fe20000000800 */
[----:B------:R-:W0:Y:S07]  /*0010*/  S2R R0, SR_TID.X ;  /* 0x0000000000007919 */ /* 0x000e2e0000002100 */
[----:B------:R-:W0:Y:S01]  /*0020*/  S2UR UR4, SR_CTAID.X ;  /* 0x00000000000479c3 */ /* 0x000e220000002500 */
[----:B------:R-:W1:Y:S07]  /*0030*/  LDCU.64 UR6, c[0x0][0x390] ;  /* 0x00007200ff0677ac */ /* 0x000e6e0008000a00 */
[----:B------:R-:W0:Y:S02]  /*0040*/  LDC R3, c[0x0][0x360] ;  /* 0x0000d800ff037b82 */ /* 0x000e240000000800 */
[----:B0-----:R-:W-:-:S05]  /*0050*/  IMAD R0, R3, UR4, R0 ;  /* 0x0000000403007c24 */ /* 0x001fca000f8e0200 */
[----:B-1----:R-:W-:-:S04]  /*0060*/  ISETP.GE.U32.AND P0, PT, R0, UR6, PT ;  /* 0x0000000600007c0c */ /* 0x002fc8000bf06070 */
[----:B------:R-:W-:-:S13]  /*0070*/  ISETP.GE.U32.AND.EX P0, PT, RZ, UR7, PT, P0 ;  /* 0x00000007ff007c0c */ /* 0x000fda000bf06100 */
[----:B------:R-:W-:Y:S05]  /*0080*/  @P0 EXIT ;  /* 0x000000000000094d */ /* 0x000fea0003800000 */
[----:B------:R-:W0:Y:S01]  /*0090*/  LDCU.64 UR6, c[0x0][0x380] ;  /* 0x00007000ff0677ac */ /* 0x000e220008000a00 */
[----:B------:R-:W1:Y:S01]  /*00a0*/  LDCU.64 UR4, c[0x0][0x358] ;  /* 0x00006b00ff0477ac */ /* 0x000e620008000a00 */
[C---:B0-----:R-:W-:Y:S01]  /*00b0*/  LEA R4, P0, R0.reuse, UR6, 0x2 ;  /* 0x0000000600047c11 */ /* 0x041fe2000f8010ff */
[----:B------:R-:W0:Y:S03]  /*00c0*/  LDCU UR6, c[0x0][0x388] ;  /* 0x00007100ff0677ac */ /* 0x000e260008000800 */
[----:B------:R-:W-:-:S05]  /*00d0*/  LEA.HI.X R5, R0, UR7, RZ, 0x2, P0 ;  /* 0x0000000700057c11 */ /* 0x000fca00080f14ff */
[----:B-1----:R-:W0:Y:S02]  /*00e0*/  LDG.E R3, desc[UR4][R4.64] ;  /* 0x0000000404037981 */ /* 0x002e24000c1e1900 */
[----:B0-----:R-:W-:-:S13]  /*00f0*/  FSETP.GEU.AND P0, PT, R3, UR6, PT ;  /* 0x0000000603007c0b */ /* 0x001fda000bf0e000 */
[----:B------:R0:W-:Y:S01]  /*0100*/  @!P0 STG.E desc[UR4][R4.64], RZ ;  /* 0x000000ff04008986 */ /* 0x0001e2000c101904 */
[----:B------:R-:W-:Y:S05]  /*0110*/  @!P0 EXIT ;  /* 0x000000000000894d */ /* 0x000fea0003800000 */
[----:B------:R-:W1:Y:S01]  /*0120*/  MUFU.RCP R2, R3 ;  /* 0x0000000300027308 */ /* 0x000e620000001000 */
[C---:B------:R-:W-:Y:S01]  /*0130*/  FADD R0, R3.reuse, -UR6 ;  /* 0x8000000603007e21 */ /* 0x040fe20008000000 */
[----:B------:R-:W-:Y:S06]  /*0140*/  BSSY.RECONVERGENT B0, `(.L_x_0) ;  /* 0x000000b000007945 */ /* 0x000fec0003800200 */
[----:B------:R-:W2:Y:S01]  /*0150*/  FCHK P0, R0, R3 ;  /* 0x0000000300007302 */ /* 0x000ea20000000000 */
[----:B-1----:R-:W-:-:S04]  /*0160*/  FFMA R7, -R3, R2, 1 ;  /* 0x3f80000003077423 */ /* 0x002fc80000000102 */
[----:B------:R-:W-:-:S04]  /*0170*/  FFMA R7, R2, R7, R2 ;  /* 0x0000000702077223 */ /* 0x000fc80000000002 */
[----:B------:R-:W-:-:S04]  /*0180*/  FFMA R2, R0, R7, RZ ;  /* 0x0000000700027223 */ /* 0x000fc800000000ff */
[----:B------:R-:W-:-:S04]  /*0190*/  FFMA R6, -R3, R2, R0 ;  /* 0x0000000203067223 */ /* 0x000fc80000000100 */
[----:B------:R-:W-:Y:S01]  /*01a0*/  FFMA R7, R7, R6, R2 ;  /* 0x0000000607077223 */ /* 0x000fe20000000002 */
[----:B--2---:R-:W-:Y:S06]  /*01b0*/  @!P0 BRA `(.L_x_1) ;  /* 0x00000000000c8947 */ /* 0x004fec0003800000 */
[----:B------:R-:W-:-:S07]  /*01c0*/  MOV R2, 0x1e0 ;  /* 0x000001e000027802 */ /* 0x000fce0000000f00 */
[----:B0-----:R-:W-:Y:S05]  /*01d0*/  CALL.REL.NOINC `($__internal_0_$__cuda_sm3x_div_rn_noftz_f32_slowpath) ;  /* 0x0000000000107944 */ /* 0x001fea0003c00000 */
[----:B------:R-:W-:-:S07]  /*01e0*/  IMAD.MOV.U32 R7, RZ, RZ, R0 ;  /* 0x000000ffff077224 */ /* 0x000fce00078e0000 */
.L_x_1:
[----:B------:R-:W-:Y:S05]  /*01f0*/  BSYNC.RECONVERGENT B0 ;  /* 0x0000000000007941 */ /* 0x000fea0003800200 */
.L_x_0:
[----:B------:R-:W-:Y:S01]  /*0200*/  STG.E desc[UR4][R4.64], R7 ;  /* 0x0000000704007986 */ /* 0x000fe2000c101904 */
[----:B------:R-:W-:Y:S05]  /*0210*/  EXIT ;  /* 0x000000000000794d */ /* 0x000fea0003800000 */
        .weak           $__internal_0_$__cuda_sm3x_div_rn_noftz_f32_slowpath
        .type           $__internal_0_$__cuda_sm3x_div_rn_noftz_f32_slowpath,@function
        .size           $__internal_0_$__cuda_sm3x_div_rn_noftz_f32_slowpath,(.L_x_14 - $__internal_0_$__cuda_sm3x_div_rn_noftz_f32_slowpath)
$__internal_0_$__cuda_sm3x_div_rn_noftz_f32_slowpath:
[--C-:B------:R-:W-:Y:S01]  /*0220*/  SHF.R.U32.HI R7, RZ, 0x17, R3.reuse ;  /* 0x00000017ff077819 */ /* 0x100fe20000011603 */
[----:B------:R-:W-:Y:S01]  /*0230*/  BSSY.RECONVERGENT B1, `(.L_x_2) ;  /* 0x0000064000017945 */ /* 0x000fe20003800200 */
[--C-:B------:R-:W-:Y:S01]  /*0240*/  SHF.R.U32.HI R6, RZ, 0x17, R0.reuse ;  /* 0x00000017ff067819 */ /* 0x100fe20000011600 */
[----:B------:R-:W-:Y:S01]  /*0250*/  IMAD.MOV.U32 R8, RZ, RZ, R0 ;  /* 0x000000ffff087224 */ /* 0x000fe200078e0000 */
[----:B------:R-:W-:Y:S01]  /*0260*/  LOP3.LUT R7, R7, 0xff, RZ, 0xc0, !PT ;  /* 0x000000ff07077812 */ /* 0x000fe200078ec0ff */
[----:B------:R-:W-:Y:S01]  /*0270*/  IMAD.MOV.U32 R9, RZ, RZ, R3 ;  /* 0x000000ffff097224 */ /* 0x000fe200078e0003 */
[----:B------:R-:W-:-:S03]  /*0280*/  LOP3.LUT R6, R6, 0xff, RZ, 0xc0, !PT ;  /* 0x000000ff06067812 */ /* 0x000fc600078ec0ff */
[----:B------:R-:W-:Y:S02]  /*0290*/  VIADD R12, R7, 0xffffffff ;  /* 0xffffffff070c7836 */ /* 0x000fe40000000000 */
[----:B------:R-:W-:-:S03]  /*02a0*/  VIADD R11, R6, 0xffffffff ;  /* 0xffffffff060b7836 */ /* 0x000fc60000000000 */
[----:B------:R-:W-:-:S04]  /*02b0*/  ISETP.GT.U32.AND P0, PT, R12, 0xfd, PT ;  /* 0x000000fd0c00780c */ /* 0x000fc80003f04070 */
[----:B------:R-:W-:-:S13]  /*02c0*/  ISETP.GT.U32.OR P0, PT, R11, 0xfd, P0 ;  /* 0x000000fd0b00780c */ /* 0x000fda0000704470 */
[----:B------:R-:W-:Y:S01]  /*02d0*/  @!P0 IMAD.MOV.U32 R10, RZ, RZ, RZ ;  /* 0x000000ffff0a8224 */ /* 0x000fe200078e00ff */
[----:B------:R-:W-:Y:S06]  /*02e0*/  @!P0 BRA `(.L_x_3) ;  /* 0x00000000005c8947 */ /* 0x000fec0003800000 */
[----:B------:R-:W-:Y:S02]  /*02f0*/  FSETP.GTU.FTZ.AND P0, PT, |R0|, +INF , PT ;  /* 0x7f8000000000780b */ /* 0x000fe40003f1c200 */
[----:B------:R-:W-:-:S04]  /*0300*/  FSETP.GTU.FTZ.AND P1, PT, |R3|, +INF , PT ;  /* 0x7f8000000300780b */ /* 0x000fc80003f3c200 */
[----:B------:R-:W-:-:S13]  /*0310*/  PLOP3.LUT P0, PT, P0, P1, PT, 0xf8, 0x8f ;  /* 0x00000000008f781c */ /* 0x000fda0000703f70 */
[----:B------:R-:W-:Y:S05]  /*0320*/  @P0 BRA `(.L_x_4) ;  /* 0x00000004004c0947 */ /* 0x000fea0003800000 */
[----:B------:R-:W-:-:S13]  /*0330*/  LOP3.LUT P0, RZ, R9, 0x7fffffff, R8, 0xc8, !PT ;  /* 0x7fffffff09ff7812 */ /* 0x000fda000780c808 */
[----:B------:R-:W-:Y:S05]  /*0340*/  @!P0 BRA `(.L_x_5) ;  /* 0x00000004003c8947 */ /* 0x000fea0003800000 */
[C---:B------:R-:W-:Y:S02]  /*0350*/  FSETP.NEU.FTZ.AND P2, PT, |R0|.reuse, +INF , PT ;  /* 0x7f8000000000780b */ /* 0x040fe40003f5d200 */
[----:B------:R-:W-:Y:S02]  /*0360*/  FSETP.NEU.FTZ.AND P1, PT, |R3|, +INF , PT ;  /* 0x7f8000000300780b */ /* 0x000fe40003f3d200 */
[----:B------:R-:W-:-:S11]  /*0370*/  FSETP.NEU.FTZ.AND P0, PT, |R0|, +INF , PT ;  /* 0x7f8000000000780b */ /* 0x000fd60003f1d200 */
[----:B------:R-:W-:Y:S05]  /*0380*/  @!P1 BRA !P2, `(.L_x_5) ;  /* 0x00000004002c9947 */ /* 0x000fea0005000000 */
[----:B------:R-:W-:-:S04]  /*0390*/  LOP3.LUT P2, RZ, R8, 0x7fffffff, RZ, 0xc0, !PT ;  /* 0x7fffffff08ff7812 */ /* 0x000fc8000784c0ff */
[----:B------:R-:W-:-:S13]  /*03a0*/  PLOP3.LUT P1, PT, P1, P2, PT, 0x2f, 0xf2 ;  /* 0x0000000000f2781c */ /* 0x000fda0000f24577 */
[----:B------:R-:W-:Y:S05]  /*03b0*/  @P1 BRA `(.L_x_6) ;  /* 0x0000000400181947 */ /* 0x000fea0003800000 */
[----:B------:R-:W-:-:S04]  /*03c0*/  LOP3.LUT P1, RZ, R9, 0x7fffffff, RZ, 0xc0, !PT ;  /* 0x7fffffff09ff7812 */ /* 0x000fc8000782c0ff */
[----:B------:R-:W-:-:S13]  /*03d0*/  PLOP3.LUT P0, PT, P0, P1, PT, 0x2f, 0xf2 ;  /* 0x0000000000f2781c */ /* 0x000fda0000702577 */
[----:B------:R-:W-:Y:S05]  /*03e0*/  @P0 BRA `(.L_x_7) ;  /* 0x0000000400000947 */ /* 0x000fea0003800000 */
[----:B------:R-:W-:Y:S02]  /*03f0*/  ISETP.GE.AND P0, PT, R11, RZ, PT ;  /* 0x000000ff0b00720c */ /* 0x000fe40003f06270 */
[----:B------:R-:W-:-:S11]  /*0400*/  ISETP.GE.AND P1, PT, R12, RZ, PT ;  /* 0x000000ff0c00720c */ /* 0x000fd60003f26270 */
[----:B------:R-:W-:Y:S02]  /*0410*/  @P0 IMAD.MOV.U32 R10, RZ, RZ, RZ ;  /* 0x000000ffff0a0224 */ /* 0x000fe400078e00ff */
[----:B------:R-:W-:Y:S01]  /*0420*/  @!P0 FFMA R8, R0, 1.84467440737095516160e+19, RZ ;  /* 0x5f80000000088823 */ /* 0x000fe200000000ff */
[----:B------:R-:W-:Y:S02]  /*0430*/  @!P0 IMAD.MOV.U32 R10, RZ, RZ, -0x40 ;  /* 0xffffffc0ff0a8424 */ /* 0x000fe400078e00ff */
[----:B------:R-:W-:Y:S02]  /*0440*/  @!P1 FFMA R9, R3, 1.84467440737095516160e+19, RZ ;  /* 0x5f80000003099823 */ /* 0x000fe400000000ff */
[----:B------:R-:W-:-:S07]  /*0450*/  @!P1 VIADD R10, R10, 0x40 ;  /* 0x000000400a0a9836 */ /* 0x000fce0000000000 */
.L_x_3:
[----:B------:R-:W-:Y:S01]  /*0460*/  LEA R0, R7, 0xc0800000, 0x17 ;  /* 0xc080000007007811 */ /* 0x000fe200078eb8ff */
[----:B------:R-:W-:Y:S01]  /*0470*/  VIADD R6, R6, 0xffffff81 ;  /* 0xffffff8106067836 */ /* 0x000fe20000000000 */
[----:B------:R-:W-:Y:S03]  /*0480*/  BSSY.RECONVERGENT B2, `(.L_x_8) ;  /* 0x0000035000027945 */ /* 0x000fe60003800200 */
[----:B------:R-:W-:Y:S01]  /*0490*/  IMAD.IADD R9, R9, 0x1, -R0 ;  /* 0x0000000109097824 */ /* 0x000fe200078e0a00 */
[C---:B------:R-:W-:Y:S01]  /*04a0*/  IADD3 R7, PT, PT, R6.reuse, 0x7f, -R7 ;  /* 0x0000007f06077810 */ /* 0x040fe20007ffe807 */
[----:B------:R-:W-:Y:S02]  /*04b0*/  IMAD R0, R6, -0x800000, R8 ;  /* 0xff80000006007824 */ /* 0x000fe400078e0208 */
[----:B------:R-:W0:Y:S01]  /*04c0*/  MUFU.RCP R3, R9 ;  /* 0x0000000900037308 */ /* 0x000e220000001000 */
[----:B------:R-:W-:Y:S01]  /*04d0*/  FADD.FTZ R11, -R9, -RZ ;  /* 0x800000ff090b7221 */ /* 0x000fe20000010100 */
[----:B------:R-:W-:-:S03]  /*04e0*/  IMAD.IADD R7, R7, 0x1, R10 ;  /* 0x0000000107077824 */ /* 0x000fc600078e020a */
[----:B0-----:R-:W-:-:S04]  /*04f0*/  FFMA R12, R3, R11, 1 ;  /* 0x3f800000030c7423 */ /* 0x001fc8000000000b */
[----:B------:R-:W-:-:S04]  /*0500*/  FFMA R12, R3, R12, R3 ;  /* 0x0000000c030c7223 */ /* 0x000fc80000000003 */
[----:B------:R-:W-:-:S04]  /*0510*/  FFMA R3, R0, R12, RZ ;  /* 0x0000000c00037223 */ /* 0x000fc800000000ff */
[----:B------:R-:W-:-:S04]  /*0520*/  FFMA R8, R11, R3, R0 ;  /* 0x000000030b087223 */ /* 0x000fc80000000000 */
[----:B------:R-:W-:-:S04]  /*0530*/  FFMA R13, R12, R8, R3 ;  /* 0x000000080c0d7223 */ /* 0x000fc80000000003 */
[----:B------:R-:W-:-:S04]  /*0540*/  FFMA R8, R11, R13, R0 ;  /* 0x0000000d0b087223 */ /* 0x000fc80000000000 */
[----:B------:R-:W-:-:S05]  /*0550*/  FFMA R0, R12, R8, R13 ;  /* 0x000000080c007223 */ /* 0x000fca000000000d */
[----:B------:R-:W-:-:S04]  /*0560*/  SHF.R.U32.HI R3, RZ, 0x17, R0 ;  /* 0x00000017ff037819 */ /* 0x000fc80000011600 */
[----:B------:R-:W-:-:S05]  /*0570*/  LOP3.LUT R3, R3, 0xff, RZ, 0xc0, !PT ;  /* 0x000000ff03037812 */ /* 0x000fca00078ec0ff */
[----:B------:R-:W-:-:S04]  /*0580*/  IMAD.IADD R9, R3, 0x1, R7 ;  /* 0x0000000103097824 */ /* 0x000fc800078e0207 */
[----:B------:R-:W-:-:S05]  /*0590*/  VIADD R3, R9, 0xffffffff ;  /* 0xffffffff09037836 */ /* 0x000fca0000000000 */
[----:B------:R-:W-:-:S13]  /*05a0*/  ISETP.GE.U32.AND P0, PT, R3, 0xfe, PT ;  /* 0x000000fe0300780c */ /* 0x000fda0003f06070 */
[----:B------:R-:W-:Y:S05]  /*05b0*/  @!P0 BRA `(.L_x_9) ;  /* 0x0000000000808947 */ /* 0x000fea0003800000 */
[----:B------:R-:W-:-:S13]  /*05c0*/  ISETP.GT.AND P0, PT, R9, 0xfe, PT ;  /* 0x000000fe0900780c */ /* 0x000fda0003f04270 */
[----:B------:R-:W-:Y:S05]  /*05d0*/  @P0 BRA `(.L_x_10) ;  /* 0x00000000006c0947 */ /* 0x000fea0003800000 */
[----:B------:R-:W-:-:S13]  /*05e0*/  ISETP.GE.AND P0, PT, R9, 0x1, PT ;  /* 0x000000010900780c */ /* 0x000fda0003f06270 */
[----:B------:R-:W-:Y:S05]  /*05f0*/  @P0 BRA `(.L_x_11) ;  /* 0x0000000000740947 */ /* 0x000fea0003800000 */
[----:B------:R-:W-:Y:S02]  /*0600*/  ISETP.GE.AND P0, PT, R9, -0x18, PT ;  /* 0xffffffe80900780c */ /* 0x000fe40003f06270 */
[----:B------:R-:W-:-:S11]  /*0610*/  LOP3.LUT R0, R0, 0x80000000, RZ, 0xc0, !PT ;  /* 0x8000000000007812 */ /* 0x000fd600078ec0ff */
[----:B------:R-:W-:Y:S05]  /*0620*/  @!P0 BRA `(.L_x_11) ;  /* 0x0000000000688947 */ /* 0x000fea0003800000 */
[CCC-:B------:R-:W-:Y:S01]  /*0630*/  FFMA.RZ R3, R12.reuse, R8.reuse, R13.reuse ;  /* 0x000000080c037223 */ /* 0x1c0fe2000000c00d */
[CCC-:B------:R-:W-:Y:S01]  /*0640*/  FFMA.RM R6, R12.reuse, R8.reuse, R13.reuse ;  /* 0x000000080c067223 */ /* 0x1c0fe2000000400d */
[C---:B------:R-:W-:Y:S02]  /*0650*/  ISETP.NE.AND P2, PT, R9.reuse, RZ, PT ;  /* 0x000000ff0900720c */ /* 0x040fe40003f45270 */
[----:B------:R-:W-:Y:S02]  /*0660*/  ISETP.NE.AND P1, PT, R9, RZ, PT ;  /* 0x000000ff0900720c */ /* 0x000fe40003f25270 */
[----:B------:R-:W-:Y:S01]  /*0670*/  LOP3.LUT R7, R3, 0x7fffff, RZ, 0xc0, !PT ;  /* 0x007fffff03077812 */ /* 0x000fe200078ec0ff */
[----:B------:R-:W-:Y:S01]  /*0680*/  FFMA.RP R3, R12, R8, R13 ;  /* 0x000000080c037223 */ /* 0x000fe2000000800d */
[----:B------:R-:W-:Y:S02]  /*0690*/  VIADD R8, R9, 0x20 ;  /* 0x0000002009087836 */ /* 0x000fe40000000000 */
[----:B------:R-:W-:Y:S01]  /*06a0*/  LOP3.LUT R7, R7, 0x800000, RZ, 0xfc, !PT ;  /* 0x0080000007077812 */ /* 0x000fe200078efcff */
[----:B------:R-:W-:Y:S01]  /*06b0*/  IMAD.MOV R9, RZ, RZ, -R9 ;  /* 0x000000ffff097224 */ /* 0x000fe200078e0a09 */
[----:B------:R-:W-:-:S02]  /*06c0*/  FSETP.NEU.FTZ.AND P0, PT, R3, R6, PT ;  /* 0x000000060300720b */ /* 0x000fc40003f1d000 */
[----:B------:R-:W-:Y:S02]  /*06d0*/  SHF.L.U32 R8, R7, R8, RZ ;  /* 0x0000000807087219 */ /* 0x000fe400000006ff */
[----:B------:R-:W-:Y:S02]  /*06e0*/  SEL R6, R9, RZ, P2 ;  /* 0x000000ff09067207 */ /* 0x000fe40001000000 */
[----:B------:R-:W-:Y:S02]  /*06f0*/  ISETP.NE.AND P1, PT, R8, RZ, P1 ;  /* 0x000000ff0800720c */ /* 0x000fe40000f25270 */
[----:B------:R-:W-:Y:S02]  /*0700*/  SHF.R.U32.HI R6, RZ, R6, R7 ;  /* 0x00000006ff067219 */ /* 0x000fe40000011607 */
[----:B------:R-:W-:Y:S02]  /*0710*/  PLOP3.LUT P0, PT, P0, P1, PT, 0xf8, 0x8f ;  /* 0x00000000008f781c */ /* 0x000fe40000703f70 */
[----:B------:R-:W-:-:S02]  /*0720*/  SHF.R.U32.HI R8, RZ, 0x1, R6 ;  /* 0x00000001ff087819 */ /* 0x000fc40000011606 */
[----:B------:R-:W-:-:S04]  /*0730*/  SEL R3, RZ, 0x1, !P0 ;  /* 0x00000001ff037807 */ /* 0x000fc80004000000 */
[----:B------:R-:W-:-:S04]  /*0740*/  LOP3.LUT R3, R3, 0x1, R8, 0xf8, !PT ;  /* 0x0000000103037812 */ /* 0x000fc800078ef808 */
[----:B------:R-:W-:-:S05]  /*0750*/  LOP3.LUT R3, R3, R6, RZ, 0xc0, !PT ;  /* 0x0000000603037212 */ /* 0x000fca00078ec0ff */
[----:B------:R-:W-:-:S05]  /*0760*/  IMAD.IADD R3, R8, 0x1, R3 ;  /* 0x0000000108037824 */ /* 0x000fca00078e0203 */
[----:B------:R-:W-:Y:S01]  /*0770*/  LOP3.LUT R0, R3, R0, RZ, 0xfc, !PT ;  /* 0x0000000003007212 */ /* 0x000fe200078efcff */
[----:B------:R-:W-:Y:S06]  /*0780*/  BRA `(.L_x_11) ;  /* 0x0000000000107947 */ /* 0x000fec0003800000 */
.L_x_10:
[----:B------:R-:W-:-:S04]  /*0790*/  LOP3.LUT R0, R0, 0x80000000, RZ, 0xc0, !PT ;  /* 0x8000000000007812 */ /* 0x000fc800078ec0ff */
[----:B------:R-:W-:Y:S01]  /*07a0*/  LOP3.LUT R0, R0, 0x7f800000, RZ, 0xfc, !PT ;  /* 0x7f80000000007812 */ /* 0x000fe200078efcff */
[----:B------:R-:W-:Y:S06]  /*07b0*/  BRA `(.L_x_11) ;  /* 0x0000000000047947 */ /* 0x000fec0003800000 */
.L_x_9:
[----:B------:R-:W-:-:S07]  /*07c0*/  IMAD R0, R7, 0x800000, R0 ;  /* 0x0080000007007824 */ /* 0x000fce00078e0200 */
.L_x_11:
[----:B------:R-:W-:Y:S05]  /*07d0*/  BSYNC.RECONVERGENT B2 ;  /* 0x0000000000027941 */ /* 0x000fea0003800200 */
.L_x_8:
[----:B------:R-:W-:Y:S05]  /*07e0*/  BRA `(.L_x_12) ;  /* 0x0000000000207947 */ /* 0x000fea0003800000 */
.L_x_7:
[----:B------:R-:W-:-:S04]  /*07f0*/  LOP3.LUT R0, R9, 0x80000000, R8, 0x48, !PT ;  /* 0x8000000009007812 */ /* 0x000fc800078e4808 */
[----:B------:R-:W-:Y:S01]  /*0800*/  LOP3.LUT R0, R0, 0x7f800000, RZ, 0xfc, !PT ;  /* 0x7f80000000007812 */ /* 0x000fe200078efcff */
[----:B------:R-:W-:Y:S06]  /*0810*/  BRA `(.L_x_12) ;  /* 0x0000000000147947 */ /* 0x000fec0003800000 */
.L_x_6:
[----:B------:R-:W-:Y:S01]  /*0820*/  LOP3.LUT R0, R9, 0x80000000, R8, 0x48, !PT ;  /* 0x8000000009007812 */ /* 0x000fe200078e4808 */
[----:B------:R-:W-:Y:S06]  /*0830*/  BRA `(.L_x_12) ;  /* 0x00000000000c7947 */ /* 0x000fec0003800000 */
.L_x_5:
[----:B------:R-:W0:Y:S01]  /*0840*/  MUFU.RSQ R0, -QNAN ;  /* 0xffc0000000007908 */ /* 0x000e220000001400 */
[----:B------:R-:W-:Y:S05]  /*0850*/  BRA `(.L_x_12) ;  /* 0x0000000000047947 */ /* 0x000fea0003800000 */
.L_x_4:
[----:B------:R-:W-:-:S07]  /*0860*/  FADD.FTZ R0, R0, R3 ;  /* 0x0000000300007221 */ /* 0x000fce0000010000 */
.L_x_12:
[----:B------:R-:W-:Y:S05]  /*0870*/  BSYNC.RECONVERGENT B1 ;  /* 0x0000000000017941 */ /* 0x000fea0003800200 */
.L_x_2:
[----:B------:R-:W-:-:S04]  /*0880*/  IMAD.MOV.U32 R3, RZ, RZ, 0x0 ;  /* 0x00000000ff037424 */ /* 0x000fc800078e00ff */
[----:B0-----:R-:W-:Y:S05]  /*0890*/  RET.REL.NODEC R2 `(soft_thresh_real_ratio) ;  /* 0xfffffff402d87950 */ /* 0x001fea0003c3ffff */
.L_x_13:
[----:B------:R-:W-:-:S00]  /*08a0*/  BRA `(.L_x_13) ;  /* 0xfffffffc00fc7947 */ /* 0x000fc0000383ffff */
[----:B------:R-:W-:-:S00]  /*08b0*/  NOP ;  /* 0x0000000000007918 */ /* 0x000fc00000000000 */
        /* <DEDUP_REMOVED lines=12> */
.L_x_14:


//--------------------- .nv.shared.reserved.0     --------------------------
	.section	.nv.shared.reserved.0,"aw",@nobits
	.weak		__nv_reservedSMEM_offset_0_alias
	.size		__nv_reservedSMEM_offset_0_alias, 0, 64
	.other		__nv_reservedSMEM_offset_0_alias,@"STO_CUDA_RESERVED_SHARED STV_DEFAULT"
__nv_reservedSMEM_offset_0_alias:
	.zero		0
	.zero		64


//--------------------- .nv.constant0.soft_thresh_real_ratio --------------------------
	.section	.nv.constant0.soft_thresh_real_ratio,"a",@progbits
	.sectionflags	@""
	.align	4
.nv.constant0.soft_thresh_real_ratio:
	.zero		920


//--------------------- SYMBOLS --------------------------

	.type		.nv.reservedSmem.offset0,@object
	.size		.nv.reservedSmem.offset0,0x4
